	.headerflags	@"EF_CUDA_TEXMODE_UNIFIED EF_CUDA_64BIT_ADDRESS EF_CUDA_ACCELERATORS EF_CUDA_SM90 EF_CUDA_VIRTUAL_SM(EF_CUDA_SM90)"
	.elftype	@"ET_EXEC"


//--------------------- .nv.info                  --------------------------
	.section	.nv.info,"",@"SHT_CUDA_INFO"
	.align	4


	//----- nvinfo : EIATTR_REGCOUNT
	.align		4
        /*0000*/ 	.byte	0x04, 0x2f
        /*0002*/ 	.short	(.L_1 - .L_0)
	.align		4
.L_0:
        /*0004*/ 	.word	index@(triton_poi_fused_leaky_relu_backward_5)
        /*0008*/ 	.word	0x00000019


	//----- nvinfo : EIATTR_MIN_STACK_SIZE
	.align		4
.L_1:
        /*000c*/ 	.byte	0x04, 0x12
        /*000e*/ 	.short	(.L_3 - .L_2)
	.align		4
.L_2:
        /*0010*/ 	.word	index@(triton_poi_fused_leaky_relu_backward_5)
        /*0014*/ 	.word	0x00000000


	//----- nvinfo : EIATTR_FRAME_SIZE
	.align		4
.L_3:
        /*0018*/ 	.byte	0x04, 0x11
        /*001a*/ 	.short	(.L_5 - .L_4)
	.align		4
.L_4:
        /*001c*/ 	.word	index@(triton_poi_fused_leaky_relu_backward_5)
        /*0020*/ 	.word	0x00000000


	//----- nvinfo : EIATTR_MIN_STACK_SIZE
	.align		4
.L_5:
        /*0024*/ 	.byte	0x04, 0x12
        /*0026*/ 	.short	(.L_7 - .L_6)
	.align		4
.L_6:
        /*0028*/ 	.word	index@(triton_poi_fused_leaky_relu_backward_5)
        /*002c*/ 	.word	0x00000000
.L_7:


//--------------------- .nv.info.triton_poi_fused_leaky_relu_backward_5 --------------------------
	.section	.nv.info.triton_poi_fused_leaky_relu_backward_5,"",@"SHT_CUDA_INFO"
	.sectionflags	@""
	.align	4


	//----- nvinfo : EIATTR_CUDA_API_VERSION
	.align		4
        /*0000*/ 	.byte	0x04, 0x37
        /*0002*/ 	.short	(.L_9 - .L_8)
.L_8:
        /*0004*/ 	.word	0x0000007c


	//----- nvinfo : EIATTR_KPARAM_INFO
	.align		4
.L_9:
        /*0008*/ 	.byte	0x04, 0x17
        /*000a*/ 	.short	(.L_11 - .L_10)
.L_10:
        /*000c*/ 	.word	0x00000000
        /*0010*/ 	.short	0x0003
        /*0012*/ 	.short	0x0014
        /*0014*/ 	.byte	0x00, 0xf0, 0x11, 0x00


	//----- nvinfo : EIATTR_KPARAM_INFO
	.align		4
.L_11:
        /*0018*/ 	.byte	0x04, 0x17
        /*001a*/ 	.short	(.L_13 - .L_12)
.L_12:
        /*001c*/ 	.word	0x00000000
        /*0020*/ 	.short	0x0002
        /*0022*/ 	.short	0x0010
        /*0024*/ 	.byte	0x00, 0xf0, 0x11, 0x00


	//----- nvinfo : EIATTR_KPARAM_INFO
	.align		4
.L_13:
        /*0028*/ 	.byte	0x04, 0x17
        /*002a*/ 	.short	(.L_15 - .L_14)
.L_14:
        /*002c*/ 	.word	0x00000000
        /*0030*/ 	.short	0x0001
        /*0032*/ 	.short	0x0008
        /*0034*/ 	.byte	0x00, 0xf4, 0x21, 0x00


	//----- nvinfo : EIATTR_KPARAM_INFO
	.align		4
.L_15:
        /*0038*/ 	.byte	0x04, 0x17
        /*003a*/ 	.short	(.L_17 - .L_16)
.L_16:
        /*003c*/ 	.word	0x00000000
        /*0040*/ 	.short	0x0000
        /*0042*/ 	.short	0x0000
        /*0044*/ 	.byte	0x00, 0xf4, 0x21, 0x00


	//----- nvinfo : EIATTR_SPARSE_MMA_MASK
	.align		4
.L_17:
        /*0048*/ 	.byte	0x03, 0x50
        /*004a*/ 	.short	0x0000


	//----- nvinfo : EIATTR_MAXREG_COUNT
	.align		4
        /*004c*/ 	.byte	0x03, 0x1b
        /*004e*/ 	.short	0x00ff


	//----- nvinfo : EIATTR_EXIT_INSTR_OFFSETS
	.align		4
        /*0050*/ 	.byte	0x04, 0x1c
        /*0052*/ 	.short	(.L_19 - .L_18)


	//   ....[0]....
.L_18:
        /*0054*/ 	.word	0x000006b0


	//   ....[1]....
        /*0058*/ 	.word	0x000006d0


	//----- nvinfo : EIATTR_REQNTID
	.align		4
.L_19:
        /*005c*/ 	.byte	0x04, 0x10
        /*005e*/ 	.short	(.L_21 - .L_20)
.L_20:
        /*0060*/ 	.word	0x00000080
        /*0064*/ 	.word	0x00000001
        /*0068*/ 	.word	0x00000001


	//----- nvinfo : EIATTR_CBANK_PARAM_SIZE
	.align		4
.L_21:
        /*006c*/ 	.byte	0x03, 0x19
        /*006e*/ 	.short	0x0018


	//----- nvinfo : EIATTR_PARAM_CBANK
	.align		4
        /*0070*/ 	.byte	0x04, 0x0a
        /*0072*/ 	.short	(.L_23 - .L_22)
	.align		4
.L_22:
        /*0074*/ 	.word	index@(.nv.constant0.triton_poi_fused_leaky_relu_backward_5)
        /*0078*/ 	.short	0x0210
        /*007a*/ 	.short	0x0018


	//----- nvinfo : EIATTR_SW_WAR
	.align		4
.L_23:
        /*007c*/ 	.byte	0x04, 0x36
        /*007e*/ 	.short	(.L_25 - .L_24)
.L_24:
        /*0080*/ 	.word	0x00000008
.L_25:


//--------------------- .nv.callgraph             --------------------------
	.section	.nv.callgraph,"",@"SHT_CUDA_CALLGRAPH"
	.align	4
	.sectionentsize	8
	.align		4
        /*0000*/ 	.word	0x00000000
	.align		4
        /*0004*/ 	.word	0xffffffff
	.align		4
        /*0008*/ 	.word	0x00000000
	.align		4
        /*000c*/ 	.word	0xfffffffe
	.align		4
        /*0010*/ 	.word	0x00000000
	.align		4
        /*0014*/ 	.word	0xfffffffd
	.align		4
        /*0018*/ 	.word	0x00000000
	.align		4
        /*001c*/ 	.word	0xfffffffc


//--------------------- .text.triton_poi_fused_leaky_relu_backward_5 --------------------------
	.section	.text.triton_poi_fused_leaky_relu_backward_5,"ax",@progbits
	.sectionflags	@"SHF_BARRIERS=1"
	.align	128
        .global         triton_poi_fused_leaky_relu_backward_5
        .type           triton_poi_fused_leaky_relu_backward_5,@function
        .size           triton_poi_fused_leaky_relu_backward_5,(.L_x_1 - triton_poi_fused_leaky_relu_backward_5)
        .other          triton_poi_fused_leaky_relu_backward_5,@"STO_CUDA_ENTRY STV_DEFAULT"
triton_poi_fused_leaky_relu_backward_5:
.text.triton_poi_fused_leaky_relu_backward_5:
[----:B------:R-:W0:Y:S02]  /*0000*/  LDC R1, c[0x0][0x28] ;  /* 0x00000a00ff017b82 */ /* 0x000e240000000800 */
[----:B------:R-:W1:Y:S01]  /*0010*/  S2R R2, SR_TID.X ;  /* 0x0000000000027919 */ /* 0x000e620000002100 */
[----:B------:R-:W2:Y:S01]  /*0020*/  LDC.64 R8, c[0x0][0x210] ;  /* 0x00008400ff087b82 */ /* 0x000ea20000000a00 */
[----:B------:R-:W-:Y:S01]  /*0030*/  ULDC.64 UR6, c[0x0][0x208] ;  /* 0x0000820000067ab9 */ /* 0x000fe20000000a00 */
[----:B------:R-:W3:Y:S01]  /*0040*/  S2R R0, SR_CTAID.X ;  /* 0x0000000000007919 */ /* 0x000ee20000002500 */
[----:B------:R-:W4:Y:S01]  /*0050*/  S2R R12, SR_CTAID.Y ;  /* 0x00000000000c7919 */ /* 0x000f220000002600 */
[----:B-1----:R-:W-:Y:S01]  /*0060*/  SHF.R.U32.HI R14, RZ, 0x2, R2 ;  /* 0x00000002ff0e7819 */ /* 0x002fe20000011602 */
[----:B------:R-:W-:Y:S02]  /*0070*/  IMAD.SHL.U32 R5, R2, 0x4, RZ ;  /* 0x0000000402057824 */ /* 0x000fe400078e00ff */
[----:B---3--:R-:W-:Y:S01]  /*0080*/  IMAD.SHL.U32 R0, R0, 0x10, RZ ;  /* 0x0000001000007824 */ /* 0x008fe200078e00ff */
[----:B------:R-:W-:Y:S01]  /*0090*/  SGXT.U32 R14, R14, 0x5 ;  /* 0x000000050e0e781a */ /* 0x000fe20000000000 */
[----:B----4-:R-:W-:-:S03]  /*00a0*/  IMAD.SHL.U32 R3, R12, 0x40, RZ ;  /* 0x000000400c037824 */ /* 0x010fc600078e00ff */
[----:B------:R-:W-:Y:S02]  /*00b0*/  LOP3.LUT R5, R0, 0xc, R5, 0xf8, !PT ;  /* 0x0000000c00057812 */ /* 0x000fe400078ef805 */
[----:B------:R-:W-:Y:S02]  /*00c0*/  LOP3.LUT R4, R3, R14, RZ, 0xfc, !PT ;  /* 0x0000000e03047212 */ /* 0x000fe400078efcff */
[----:B------:R-:W-:-:S03]  /*00d0*/  ISETP.GE.AND P0, PT, R5, 0x10, PT ;  /* 0x000000100500780c */ /* 0x000fc60003f06270 */
[----:B------:R-:W-:-:S04]  /*00e0*/  IMAD R11, R4, 0x10, R5 ;  /* 0x00000010040b7824 */ /* 0x000fc800078e0205 */
[----:B--2---:R-:W-:-:S04]  /*00f0*/  IMAD.WIDE R4, R11, 0x4, R8 ;  /* 0x000000040b047825 */ /* 0x004fc800078e0208 */
[----:B------:R-:W-:Y:S02]  /*0100*/  VIADD R11, R11, 0x200 ;  /* 0x000002000b0b7836 */ /* 0x000fe40000000000 */
[----:B------:R-:W2:Y:S02]  /*0110*/  @!P0 LDG.E.EL.128 R4, desc[UR6][R4.64] ;  /* 0x0000000604048981 */ /* 0x000ea4000c2e1d00 */
[----:B------:R-:W-:-:S06]  /*0120*/  IMAD.WIDE R8, R11, 0x4, R8 ;  /* 0x000000040b087825 */ /* 0x000fcc00078e0208 */
[----:B------:R-:W3:Y:S01]  /*0130*/  @!P0 LDG.E.EL.128 R8, desc[UR6][R8.64] ;  /* 0x0000000608088981 */ /* 0x000ee2000c2e1d00 */
[----:B------:R-:W1:Y:S01]  /*0140*/  S2UR UR5, SR_CgaCtaId ;  /* 0x00000000000579c3 */ /* 0x000e620000008800 */
[C---:B------:R-:W-:Y:S01]  /*0150*/  IMAD.SHL.U32 R13, R2.reuse, 0x100, RZ ;  /* 0x00000100020d7824 */ /* 0x040fe200078e00ff */
[----:B------:R-:W-:Y:S01]  /*0160*/  UMOV UR4, 0x400 ;  /* 0x0000040000047882 */ /* 0x000fe20000000000 */
[C---:B------:R-:W-:Y:S01]  /*0170*/  IMAD.SHL.U32 R16, R2.reuse, 0x8, RZ ;  /* 0x0000000802107824 */ /* 0x040fe200078e00ff */
[----:B------:R-:W-:Y:S02]  /*0180*/  LOP3.LUT R18, R2, 0x78, RZ, 0xc0, !PT ;  /* 0x0000007802127812 */ /* 0x000fe400078ec0ff */
[----:B------:R-:W-:Y:S02]  /*0190*/  LOP3.LUT R17, R13, 0x300, RZ, 0xc0, !PT ;  /* 0x000003000d117812 */ /* 0x000fe400078ec0ff */
[----:B------:R-:W-:Y:S02]  /*01a0*/  LOP3.LUT R13, R16, 0x3f8, RZ, 0xc0, !PT ;  /* 0x000003f8100d7812 */ /* 0x000fe400078ec0ff */
[----:B------:R-:W-:-:S02]  /*01b0*/  SHF.R.U32.HI R15, RZ, 0x3, R17 ;  /* 0x00000003ff0f7819 */ /* 0x000fc40000011611 */
[C---:B------:R-:W-:Y:S02]  /*01c0*/  LOP3.LUT R19, R17.reuse, 0x80, RZ, 0xfc, !PT ;  /* 0x0000008011137812 */ /* 0x040fe400078efcff */
[----:B------:R-:W-:Y:S02]  /*01d0*/  LOP3.LUT R15, R15, R17, R14, 0xfe, !PT ;  /* 0x000000110f0f7212 */ /* 0x000fe400078efe0e */
[C---:B------:R-:W-:Y:S02]  /*01e0*/  LOP3.LUT R14, R17.reuse, R14, RZ, 0xfc, !PT ;  /* 0x0000000e110e7212 */ /* 0x040fe400078efcff */
[----:B------:R-:W-:Y:S02]  /*01f0*/  LOP3.LUT R21, R17, 0xc0, RZ, 0xfc, !PT ;  /* 0x000000c011157812 */ /* 0x000fe400078efcff */
[-C--:B------:R-:W-:Y:S02]  /*0200*/  LEA.HI R19, R19, R14.reuse, RZ, 0x1d ;  /* 0x0000000e13137211 */ /* 0x080fe400078fe8ff */
[----:B------:R-:W-:Y:S01]  /*0210*/  LEA.HI R21, R21, R14, RZ, 0x1d ;  /* 0x0000000e15157211 */ /* 0x000fe200078fe8ff */
[----:B-1----:R-:W-:Y:S01]  /*0220*/  UPRMT UR4, UR5, 0x654, UR4 ;  /* 0x0000065405047896 */ /* 0x002fe20008000004 */
[----:B------:R-:W-:-:S05]  /*0230*/  LOP3.LUT R3, R3, 0x38, R16, 0xf8, !PT ;  /* 0x0000003803037812 */ /* 0x000fca00078ef810 */
[----:B------:R-:W-:Y:S02]  /*0240*/  IADD3 R13, R13, UR4, R18 ;  /* 0x000000040d0d7c10 */ /* 0x000fe4000fffe012 */
[----:B--2---:R-:W-:Y:S02]  /*0250*/  FSETP.GT.AND P3, PT, R6, RZ, !P0 ;  /* 0x000000ff0600720b */ /* 0x004fe40004764000 */
[----:B------:R-:W-:Y:S02]  /*0260*/  FSETP.GT.AND P1, PT, R4, RZ, !P0 ;  /* 0x000000ff0400720b */ /* 0x000fe40004724000 */
[----:B------:R-:W-:Y:S02]  /*0270*/  FSETP.GT.AND P2, PT, R5, RZ, !P0 ;  /* 0x000000ff0500720b */ /* 0x000fe40004744000 */
[----:B------:R-:W-:Y:S02]  /*0280*/  LOP3.LUT R5, R17, 0x40, RZ, 0xfc, !PT ;  /* 0x0000004011057812 */ /* 0x000fe400078efcff */
[----:B------:R-:W-:-:S02]  /*0290*/  SEL R18, RZ, 0x1, !P3 ;  /* 0x00000001ff127807 */ /* 0x000fc40005800000 */
[----:B------:R-:W-:Y:S02]  /*02a0*/  FSETP.GT.AND P4, PT, R7, RZ, !P0 ;  /* 0x000000ff0700720b */ /* 0x000fe40004784000 */
[----:B------:R-:W-:Y:S02]  /*02b0*/  SEL R4, RZ, 0x1, !P1 ;  /* 0x00000001ff047807 */ /* 0x000fe40004800000 */
[----:B------:R-:W-:Y:S02]  /*02c0*/  SEL R6, RZ, 0x1, !P2 ;  /* 0x00000001ff067807 */ /* 0x000fe40005000000 */
[----:B---3--:R-:W-:Y:S01]  /*02d0*/  FSETP.GT.AND P3, PT, R8, RZ, !P0 ;  /* 0x000000ff0800720b */ /* 0x008fe20004764000 */
[----:B------:R-:W-:Y:S01]  /*02e0*/  STS.U8 [R15+UR4], R4 ;  /* 0x000000040f007988 */ /* 0x000fe20008000004 */
[----:B------:R-:W-:Y:S02]  /*02f0*/  LEA.HI R17, R5, R14, RZ, 0x1d ;  /* 0x0000000e05117211 */ /* 0x000fe400078fe8ff */
[----:B------:R-:W-:-:S02]  /*0300*/  FSETP.GT.AND P2, PT, R9, RZ, !P0 ;  /* 0x000000ff0900720b */ /* 0x000fc40004744000 */
[----:B------:R-:W-:Y:S01]  /*0310*/  FSETP.GT.AND P1, PT, R10, RZ, !P0 ;  /* 0x000000ff0a00720b */ /* 0x000fe20004724000 */
[----:B------:R1:W-:Y:S01]  /*0320*/  STS.U8 [R17+UR4+0x40], R6 ;  /* 0x0000400611007988 */ /* 0x0003e20008000004 */
[----:B------:R-:W-:Y:S02]  /*0330*/  FSETP.GT.AND P0, PT, R11, RZ, !P0 ;  /* 0x000000ff0b00720b */ /* 0x000fe40004704000 */
[----:B------:R-:W-:Y:S01]  /*0340*/  SEL R8, RZ, 0x1, !P4 ;  /* 0x00000001ff087807 */ /* 0x000fe20006000000 */
[----:B------:R-:W-:Y:S01]  /*0350*/  STS.U8 [R19+UR4+0x80], R18 ;  /* 0x0000801213007988 */ /* 0x000fe20008000004 */
[----:B------:R-:W-:Y:S02]  /*0360*/  SEL R10, RZ, 0x1, !P3 ;  /* 0x00000001ff0a7807 */ /* 0x000fe40005800000 */
[----:B------:R-:W-:Y:S01]  /*0370*/  SEL R14, RZ, 0x1, !P2 ;  /* 0x00000001ff0e7807 */ /* 0x000fe20005000000 */
[----:B------:R-:W-:Y:S01]  /*0380*/  STS.U8 [R21+UR4+0xc0], R8 ;  /* 0x0000c00815007988 */ /* 0x000fe20008000004 */
[----:B------:R-:W-:-:S02]  /*0390*/  SEL R20, RZ, 0x1, !P1 ;  /* 0x00000001ff147807 */ /* 0x000fc40004800000 */
[----:B------:R-:W-:Y:S01]  /*03a0*/  SEL R22, RZ, 0x1, !P0 ;  /* 0x00000001ff167807 */ /* 0x000fe20004000000 */
[----:B------:R-:W-:Y:S01]  /*03b0*/  STS.U8 [R15+UR4+0x20], R10 ;  /* 0x0000200a0f007988 */ /* 0x000fe20008000004 */
[----:B-1----:R-:W-:Y:S02]  /*03c0*/  SHF.R.S32.HI R6, RZ, 0x19, R12 ;  /* 0x00000019ff067819 */ /* 0x002fe4000001140c */
[----:B------:R-:W-:Y:S01]  /*03d0*/  SHF.R.U32.HI R7, RZ, 0x3, R2 ;  /* 0x00000003ff077819 */ /* 0x000fe20000011602 */
[----:B------:R-:W-:Y:S01]  /*03e0*/  STS.U8 [R17+UR4+0x60], R14 ;  /* 0x0000600e11007988 */ /* 0x000fe20008000004 */
[----:B------:R-:W-:Y:S02]  /*03f0*/  SGXT R6, R6, 0x1 ;  /* 0x000000010606781a */ /* 0x000fe40000000200 */
[----:B------:R-:W-:Y:S01]  /*0400*/  SGXT.U32 R7, R7, 0x4 ;  /* 0x000000040707781a */ /* 0x000fe20000000000 */
[----:B------:R-:W-:Y:S01]  /*0410*/  STS.U8 [R19+UR4+0xa0], R20 ;  /* 0x0000a01413007988 */ /* 0x000fe20008000004 */
[----:B------:R-:W-:-:S02]  /*0420*/  LEA.HI R6, R6, R3, RZ, 0x8 ;  /* 0x0000000306067211 */ /* 0x000fc400078f40ff */
[----:B------:R-:W-:Y:S01]  /*0430*/  LOP3.LUT R7, R0, R7, RZ, 0xfc, !PT ;  /* 0x0000000700077212 */ /* 0x000fe200078efcff */
[----:B------:R-:W-:Y:S01]  /*0440*/  STS.U8 [R21+UR4+0xe0], R22 ;  /* 0x0000e01615007988 */ /* 0x000fe20008000004 */
[C---:B------:R-:W-:Y:S01]  /*0450*/  LOP3.LUT R2, R6.reuse, 0xffffff00, RZ, 0xc0, !PT ;  /* 0xffffff0006027812 */ /* 0x040fe200078ec0ff */
[----:B------:R-:W-:Y:S01]  /*0460*/  IMAD.SHL.U32 R6, R6, 0x10, RZ ;  /* 0x0000001006067824 */ /* 0x000fe200078e00ff */
[----:B------:R-:W-:Y:S01]  /*0470*/  BAR.SYNC.DEFER_BLOCKING 0x0 ;  /* 0x0000000000007b1d */ /* 0x000fe20000010000 */
[----:B------:R-:W-:Y:S02]  /*0480*/  ISETP.GE.AND P0, PT, R7, 0x10, PT ;  /* 0x000000100700780c */ /* 0x000fe40003f06270 */
[----:B------:R-:W-:Y:S01]  /*0490*/  IMAD.IADD R2, R3, 0x1, -R2 ;  /* 0x0000000103027824 */ /* 0x000fe200078e0a02 */
[----:B------:R-:W-:-:S03]  /*04a0*/  LOP3.LUT R3, R6, 0xfffff000, RZ, 0xc0, !PT ;  /* 0xfffff00006037812 */ /* 0x000fc600078ec0ff */
[----:B------:R-:W-:Y:S01]  /*04b0*/  IMAD R2, R7, 0x100, R2 ;  /* 0x0000010007027824 */ /* 0x000fe200078e0202 */
[----:B------:R-:W-:-:S03]  /*04c0*/  ULDC.64 UR4, c[0x0][0x218] ;  /* 0x0000860000047ab9 */ /* 0x000fc60000000a00 */
[----:B------:R-:W-:-:S05]  /*04d0*/  IMAD.IADD R3, R2, 0x1, R3 ;  /* 0x0000000102037824 */ /* 0x000fca00078e0203 */
[----:B------:R-:W-:-:S04]  /*04e0*/  IADD3 R2, P1, R3, UR4, RZ ;  /* 0x0000000403027c10 */ /* 0x000fc8000ff3e0ff */
[----:B------:R-:W-:Y:S01]  /*04f0*/  LEA.HI.X.SX32 R3, R3, UR5, 0x1, P1 ;  /* 0x0000000503037c11 */ /* 0x000fe200088f0eff */
[----:B------:R-:W1:Y:S02]  /*0500*/  LDS.64 R4, [R13] ;  /* 0x000000000d047984 */ /* 0x000e640000000a00 */
[C---:B-1----:R-:W-:Y:S02]  /*0510*/  PRMT R0, R4.reuse, 0x7772, RZ ;  /* 0x0000777204007816 */ /* 0x042fe400000000ff */
[C---:B------:R-:W-:Y:S02]  /*0520*/  PRMT R9, R4.reuse, 0x7771, RZ ;  /* 0x0000777104097816 */ /* 0x040fe400000000ff */
[----:B------:R-:W-:Y:S02]  /*0530*/  PRMT R6, R5, 0x7772, RZ ;  /* 0x0000777205067816 */ /* 0x000fe400000000ff */
[----:B------:R-:W-:Y:S02]  /*0540*/  PRMT R9, R9, 0x5410, R0 ;  /* 0x0000541009097816 */ /* 0x000fe40000000000 */
[----:B------:R-:W-:-:S02]  /*0550*/  PRMT R0, R4, 0x7770, RZ ;  /* 0x0000777004007816 */ /* 0x000fc400000000ff */
[----:B------:R-:W-:Y:S02]  /*0560*/  LOP3.LUT R9, R9, 0x10001, RZ, 0xc0, !PT ;  /* 0x0001000109097812 */ /* 0x000fe400078ec0ff */
[----:B------:R-:W-:Y:S02]  /*0570*/  PRMT R11, R5, 0x7771, RZ ;  /* 0x00007771050b7816 */ /* 0x000fe400000000ff */
[----:B------:R-:W-:Y:S02]  /*0580*/  LOP3.LUT R13, R0, 0x1, RZ, 0xc0, !PT ;  /* 0x00000001000d7812 */ /* 0x000fe400078ec0ff */
[----:B------:R-:W-:Y:S02]  /*0590*/  LOP3.LUT R0, R9, 0xffff, RZ, 0xc0, !PT ;  /* 0x0000ffff09007812 */ /* 0x000fe400078ec0ff */
[----:B------:R-:W-:Y:S02]  /*05a0*/  PRMT R6, R11, 0x5410, R6 ;  /* 0x000054100b067816 */ /* 0x000fe40000000006 */
[----:B------:R-:W-:-:S02]  /*05b0*/  PRMT R13, R13, 0x3340, R0 ;  /* 0x000033400d0d7816 */ /* 0x000fc40000000000 */
[----:B------:R-:W-:Y:S02]  /*05c0*/  SHF.R.U32.HI R4, RZ, 0x18, R4 ;  /* 0x00000018ff047819 */ /* 0x000fe40000011604 */
[----:B------:R-:W-:Y:S02]  /*05d0*/  PRMT R0, R5, 0x7770, RZ ;  /* 0x0000777005007816 */ /* 0x000fe400000000ff */
[----:B------:R-:W-:Y:S02]  /*05e0*/  LOP3.LUT R6, R6, 0x10001, RZ, 0xc0, !PT ;  /* 0x0001000106067812 */ /* 0x000fe400078ec0ff */
[----:B------:R-:W-:Y:S02]  /*05f0*/  SHF.R.U32.HI R7, RZ, 0x18, R5 ;  /* 0x00000018ff077819 */ /* 0x000fe40000011605 */
[----:B------:R-:W-:Y:S02]  /*0600*/  SGXT.U32 R5, R4, 0x1 ;  /* 0x000000010405781a */ /* 0x000fe40000000000 */
[----:B------:R-:W-:-:S02]  /*0610*/  LOP3.LUT R11, R0, 0x1, RZ, 0xc0, !PT ;  /* 0x00000001000b7812 */ /* 0x000fc400078ec0ff */
[----:B------:R-:W-:Y:S02]  /*0620*/  PRMT R0, R9, 0x7732, RZ ;  /* 0x0000773209007816 */ /* 0x000fe400000000ff */
[C---:B------:R-:W-:Y:S02]  /*0630*/  PRMT R4, R6.reuse, 0x7732, RZ ;  /* 0x0000773206047816 */ /* 0x040fe400000000ff */
[----:B------:R-:W-:Y:S02]  /*0640*/  LOP3.LUT R6, R6, 0xffff, RZ, 0xc0, !PT ;  /* 0x0000ffff06067812 */ /* 0x000fe400078ec0ff */
[----:B------:R-:W-:Y:S02]  /*0650*/  SGXT.U32 R7, R7, 0x1 ;  /* 0x000000010707781a */ /* 0x000fe40000000000 */
[----:B------:R-:W-:Y:S02]  /*0660*/  PRMT R0, R0, 0x3340, R5 ;  /* 0x0000334000007816 */ /* 0x000fe40000000005 */
[----:B------:R-:W-:-:S02]  /*0670*/  PRMT R6, R11, 0x3340, R6 ;  /* 0x000033400b067816 */ /* 0x000fc40000000006 */
[----:B------:R-:W-:Y:S02]  /*0680*/  PRMT R5, R4, 0x3340, R7 ;  /* 0x0000334004057816 */ /* 0x000fe40000000007 */
[----:B------:R-:W-:Y:S02]  /*0690*/  PRMT R4, R13, 0x5410, R0 ;  /* 0x000054100d047816 */ /* 0x000fe40000000000 */
[----:B------:R-:W-:Y:S01]  /*06a0*/  PRMT R5, R6, 0x5410, R5 ;  /* 0x0000541006057816 */ /* 0x000fe20000000005 */
[----:B------:R-:W-:Y:S06]  /*06b0*/  @P0 EXIT ;  /* 0x000000000000094d */ /* 0x000fec0003800000 */
[----:B------:R-:W-:Y:S01]  /*06c0*/  STG.E.64 desc[UR6][R2.64], R4 ;  /* 0x0000000402007986 */ /* 0x000fe2000c101b06 */
[----:B------:R-:W-:Y:S05]  /*06d0*/  EXIT ;  /* 0x000000000000794d */ /* 0x000fea0003800000 */
.L_x_0:
[----:B------:R-:W-:-:S00]  /*06e0*/  BRA `(.L_x_0) ;  /* 0xfffffffc00fc7947 */ /* 0x000fc0000383ffff */
[----:B------:R-:W-:-:S00]  /*06f0*/  NOP ;  /* 0x0000000000007918 */ /* 0x000fc00000000000 */
        /* <DEDUP_REMOVED lines=8> */
.L_x_1:


//--------------------- .nv.shared.triton_poi_fused_leaky_relu_backward_5 --------------------------
	.section	.nv.shared.triton_poi_fused_leaky_relu_backward_5,"aw",@nobits
	.sectionflags	@""
	.align	16
	.zero		1024


//--------------------- .nv.constant0.triton_poi_fused_leaky_relu_backward_5 --------------------------
	.section	.nv.constant0.triton_poi_fused_leaky_relu_backward_5,"a",@progbits
	.sectionflags	@""
	.align	4
.nv.constant0.triton_poi_fused_leaky_relu_backward_5:
	.zero		552
